//
// Generated by NVIDIA NVVM Compiler
//
// Compiler Build ID: CL-36424714
// Cuda compilation tools, release 13.0, V13.0.88
// Based on NVVM 20.0.0
//

.version 9.0
.target sm_100
.address_size 64

	// .globl	_Z22basic_reduction_ballotPiS_i

.visible .entry _Z22basic_reduction_ballotPiS_i(
	.param .u64 .ptr .align 1 _Z22basic_reduction_ballotPiS_i_param_0,
	.param .u64 .ptr .align 1 _Z22basic_reduction_ballotPiS_i_param_1,
	.param .u32 _Z22basic_reduction_ballotPiS_i_param_2
)
{
	.reg .pred 	%p<10>;
	.reg .b32 	%r<18>;
	.reg .b64 	%rd<9>;

	ld.param.u64 	%rd1, [_Z22basic_reduction_ballotPiS_i_param_0];
	ld.param.u64 	%rd2, [_Z22basic_reduction_ballotPiS_i_param_1];
	ld.param.u32 	%r4, [_Z22basic_reduction_ballotPiS_i_param_2];
	mov.u32 	%r1, %tid.x;
	setp.ge.u32 	%p1, %r1, %r4;
	setp.lt.u32 	%p2, %r1, %r4;
	mov.b32 	%r5, -1;
	vote.sync.ballot.b32 	%r2, %p2, %r5;
	@%p1 bra 	$L__BB0_3;
	and.b32  	%r6, %r1, 31;
	cvta.to.global.u64 	%rd3, %rd1;
	mul.wide.u32 	%rd4, %r1, 4;
	add.s64 	%rd5, %rd3, %rd4;
	ld.global.u32 	%r7, [%rd5];
	shfl.sync.down.b32	%r8|%p4, %r7, 16, 31, %r2;
	add.s32 	%r9, %r8, %r7;
	shfl.sync.down.b32	%r10|%p5, %r9, 8, 31, %r2;
	add.s32 	%r11, %r10, %r9;
	shfl.sync.down.b32	%r12|%p6, %r11, 4, 31, %r2;
	add.s32 	%r13, %r12, %r11;
	shfl.sync.down.b32	%r14|%p7, %r13, 2, 31, %r2;
	add.s32 	%r15, %r14, %r13;
	shfl.sync.down.b32	%r16|%p8, %r15, 1, 31, %r2;
	add.s32 	%r3, %r16, %r15;
	setp.ne.s32 	%p9, %r6, 0;
	@%p9 bra 	$L__BB0_3;
	mov.u32 	%r17, %ctaid.x;
	cvta.to.global.u64 	%rd6, %rd2;
	mul.wide.u32 	%rd7, %r17, 4;
	add.s64 	%rd8, %rd6, %rd7;
	st.global.u32 	[%rd8], %r3;
$L__BB0_3:
	ret;

}


// ===== COMPILED SASS (sm_100) =====

	.target	sm_100

	.elftype	@"ET_EXEC"


//--------------------- .note.nv.tkinfo           --------------------------
	.section	.note.nv.tkinfo,"",@"SHT_NOTE"
	.sectionflags	@"SHF_NOTE_NV_TKINFO"
	.tkinfo
        /*0018*/ 	.word	0x00000002
        /*0030*/ 	.string	""
        /*0030*/ 	.string	"ptxas"
        /*0030*/ 	.string	"Cuda compilation tools, release 13.0, V13.0.88"
        /*0030*/ 	.string	"Build cuda_13.0.r13.0/compiler.36424714_0"
        /*0030*/ 	.string	"-arch sm_100 -m 64 "



//--------------------- .note.nv.cuinfo           --------------------------
	.section	.note.nv.cuinfo,"",@"SHT_NOTE"
	.sectionflags	@"SHF_NOTE_NV_CUINFO"
        /*0018*/ 	.short	0x0002
        /*001a*/ 	.short	0x0064
        /*001c*/ 	.short	0x0082
	.zero		2


//--------------------- .nv.info                  --------------------------
	.section	.nv.info,"",@"SHT_CUDA_INFO"
	.align	4


	//----- nvinfo : EIATTR_REGCOUNT
	.align		4
        /*0000*/ 	.byte	0x04, 0x2f
        /*0002*/ 	.short	(.L_1 - .L_0)
	.align		4
.L_0:
        /*0004*/ 	.word	index@(_Z22basic_reduction_ballotPiS_i)
        /*0008*/ 	.word	0x0000000e


	//----- nvinfo : EIATTR_FRAME_SIZE
	.align		4
.L_1:
        /*000c*/ 	.byte	0x04, 0x11
        /*000e*/ 	.short	(.L_3 - .L_2)
	.align		4
.L_2:
        /*0010*/ 	.word	index@(_Z22basic_reduction_ballotPiS_i)
        /*0014*/ 	.word	0x00000000


	//----- nvinfo : EIATTR_MIN_STACK_SIZE
	.align		4
.L_3:
        /*0018*/ 	.byte	0x04, 0x12
        /*001a*/ 	.short	(.L_5 - .L_4)
	.align		4
.L_4:
        /*001c*/ 	.word	index@(_Z22basic_reduction_ballotPiS_i)
        /*0020*/ 	.word	0x00000000
.L_5:


//--------------------- .nv.compat                --------------------------
	.section	.nv.compat,"",@"SHT_CUDA_COMPAT_INFO"
	.align	4
        /*0000*/ 	.byte	0x02, 0x09, 0x00, 0x00, 0x02, 0x02, 0x01, 0x00, 0x02, 0x05, 0x05, 0x00, 0x03, 0x07, 0x01, 0x01
        /*0010*/ 	.byte	0x02, 0x03, 0x00, 0x00, 0x02, 0x06, 0x01, 0x00, 0x04, 0x0b, 0x08, 0x00, 0x09, 0x00, 0x00, 0x00
        /*0020*/ 	.byte	0x00, 0x00, 0x00, 0x00


//--------------------- .nv.info._Z22basic_reduction_ballotPiS_i --------------------------
	.section	.nv.info._Z22basic_reduction_ballotPiS_i,"",@"SHT_CUDA_INFO"
	.sectionflags	@""
	.align	4


	//----- nvinfo : EIATTR_CUDA_API_VERSION
	.align		4
        /*0000*/ 	.byte	0x04, 0x37
        /*0002*/ 	.short	(.L_7 - .L_6)
.L_6:
        /*0004*/ 	.word	0x00000082


	//----- nvinfo : EIATTR_KPARAM_INFO
	.align		4
.L_7:
        /*0008*/ 	.byte	0x04, 0x17
        /*000a*/ 	.short	(.L_9 - .L_8)
.L_8:
        /*000c*/ 	.word	0x00000000
        /*0010*/ 	.short	0x0002
        /*0012*/ 	.short	0x0010
        /*0014*/ 	.byte	0x00, 0xf0, 0x11, 0x00


	//----- nvinfo : EIATTR_KPARAM_INFO
	.align		4
.L_9:
        /*0018*/ 	.byte	0x04, 0x17
        /*001a*/ 	.short	(.L_11 - .L_10)
.L_10:
        /*001c*/ 	.word	0x00000000
        /*0020*/ 	.short	0x0001
        /*0022*/ 	.short	0x0008
        /*0024*/ 	.byte	0x00, 0xf5, 0x21, 0x00


	//----- nvinfo : EIATTR_KPARAM_INFO
	.align		4
.L_11:
        /*0028*/ 	.byte	0x04, 0x17
        /*002a*/ 	.short	(.L_13 - .L_12)
.L_12:
        /*002c*/ 	.word	0x00000000
        /*0030*/ 	.short	0x0000
        /*0032*/ 	.short	0x0000
        /*0034*/ 	.byte	0x00, 0xf5, 0x21, 0x00


	//----- nvinfo : EIATTR_SPARSE_MMA_MASK
	.align		4
.L_13:
        /*0038*/ 	.byte	0x03, 0x50
        /*003a*/ 	.short	0x0000


	//----- nvinfo : EIATTR_MAXREG_COUNT
	.align		4
        /*003c*/ 	.byte	0x03, 0x1b
        /*003e*/ 	.short	0x00ff


	//----- nvinfo : EIATTR_MERCURY_ISA_VERSION
	.align		4
        /*0040*/ 	.byte	0x03, 0x5f
        /*0042*/ 	.short	0x0101


	//----- nvinfo : EIATTR_COOP_GROUP_MASK_REGIDS
	.align		4
        /*0044*/ 	.byte	0x04, 0x29
        /*0046*/ 	.short	(.L_15 - .L_14)


	//   ....[0]....
.L_14:
        /*0048*/ 	.word	0xffffffff


	//   ....[1]....
        /*004c*/ 	.word	0x05000000


	//   ....[2]....
        /*0050*/ 	.word	0x05000000


	//   ....[3]....
        /*0054*/ 	.word	0x05000000


	//   ....[4]....
        /*0058*/ 	.word	0x05000000


	//   ....[5]....
        /*005c*/ 	.word	0x05000000


	//----- nvinfo : EIATTR_COOP_GROUP_INSTR_OFFSETS
	.align		4
.L_15:
        /*0060*/ 	.byte	0x04, 0x28
        /*0062*/ 	.short	(.L_17 - .L_16)


	//   ....[0]....
.L_16:
        /*0064*/ 	.word	0x00000050


	//   ....[1]....
        /*0068*/ 	.word	0x000000c0


	//   ....[2]....
        /*006c*/ 	.word	0x000000e0


	//   ....[3]....
        /*0070*/ 	.word	0x00000100


	//   ....[4]....
        /*0074*/ 	.word	0x00000120


	//   ....[5]....
        /*0078*/ 	.word	0x00000140


	//----- nvinfo : EIATTR_VRC_CTA_INIT_COUNT
	.align		4
.L_17:
        /*007c*/ 	.byte	0x02, 0x4a
	.zero		1
	.zero		1


	//----- nvinfo : EIATTR_EXIT_INSTR_OFFSETS
	.align		4
        /*0080*/ 	.byte	0x04, 0x1c
        /*0082*/ 	.short	(.L_19 - .L_18)


	//   ....[0]....
.L_18:
        /*0084*/ 	.word	0x00000060


	//   ....[1]....
        /*0088*/ 	.word	0x00000150


	//   ....[2]....
        /*008c*/ 	.word	0x000001b0


	//----- nvinfo : EIATTR_CBANK_PARAM_SIZE
	.align		4
.L_19:
        /*0090*/ 	.byte	0x03, 0x19
        /*0092*/ 	.short	0x0014


	//----- nvinfo : EIATTR_PARAM_CBANK
	.align		4
        /*0094*/ 	.byte	0x04, 0x0a
        /*0096*/ 	.short	(.L_21 - .L_20)
	.align		4
.L_20:
        /*0098*/ 	.word	index@(.nv.constant0._Z22basic_reduction_ballotPiS_i)
        /*009c*/ 	.short	0x0380
        /*009e*/ 	.short	0x0014


	//----- nvinfo : EIATTR_SW_WAR
	.align		4
.L_21:
        /*00a0*/ 	.byte	0x04, 0x36
        /*00a2*/ 	.short	(.L_23 - .L_22)
.L_22:
        /*00a4*/ 	.word	0x00000008
.L_23:


//--------------------- .nv.callgraph             --------------------------
	.section	.nv.callgraph,"",@"SHT_CUDA_CALLGRAPH"
	.align	4
	.sectionentsize	8
	.align		4
        /*0000*/ 	.word	0x00000000
	.align		4
        /*0004*/ 	.word	0xffffffff
	.align		4
        /*0008*/ 	.word	0x00000000
	.align		4
        /*000c*/ 	.word	0xfffffffe
	.align		4
        /*0010*/ 	.word	0x00000000
	.align		4
        /*0014*/ 	.word	0xfffffffd
	.align		4
        /*0018*/ 	.word	0x00000000
	.align		4
        /*001c*/ 	.word	0xfffffffc


//--------------------- .text._Z22basic_reduction_ballotPiS_i --------------------------
	.section	.text._Z22basic_reduction_ballotPiS_i,"ax",@progbits
	.align	128
        .global         _Z22basic_reduction_ballotPiS_i
        .type           _Z22basic_reduction_ballotPiS_i,@function
        .size           _Z22basic_reduction_ballotPiS_i,(.L_x_1 - _Z22basic_reduction_ballotPiS_i)
        .other          _Z22basic_reduction_ballotPiS_i,@"STO_CUDA_ENTRY STV_DEFAULT"
_Z22basic_reduction_ballotPiS_i:
.text._Z22basic_reduction_ballotPiS_i:
[----:B------:R-:W-:Y:S01]  /*0000*/  LDC R1, c[0x0][0x37c] ;  /* 0x0000df00ff017b82 */ /* 0x000fe20000000800 */
[----:B------:R-:W0:Y:S01]  /*0010*/  S2R R11, SR_TID.X ;  /* 0x00000000000b7919 */ /* 0x000e220000002100 */
[----:B------:R-:W0:Y:S02]  /*0020*/  LDCU UR4, c[0x0][0x390] ;  /* 0x00007200ff0477ac */ /* 0x000e240008000800 */
[C---:B0-----:R-:W-:Y:S02]  /*0030*/  ISETP.GE.U32.AND P0, PT, R11.reuse, UR4, PT ;  /* 0x000000040b007c0c */ /* 0x041fe4000bf06070 */
[----:B------:R-:W-:-:S11]  /*0040*/  ISETP.GE.U32.AND P1, PT, R11, UR4, PT ;  /* 0x000000040b007c0c */ /* 0x000fd6000bf26070 */
[----:B------:R-:W-:Y:S02]  /*0050*/  VOTE.ANY R0, PT, !P0 ;  /* 0x0000000000007806 */ /* 0x000fe400040e0100 */
[----:B------:R-:W-:Y:S05]  /*0060*/  @P1 EXIT ;  /* 0x000000000000194d */ /* 0x000fea0003800000 */
[----:B------:R-:W0:Y:S01]  /*0070*/  LDC.64 R2, c[0x0][0x380] ;  /* 0x0000e000ff027b82 */ /* 0x000e220000000a00 */
[----:B------:R-:W1:Y:S01]  /*0080*/  LDCU.64 UR4, c[0x0][0x358] ;  /* 0x00006b00ff0477ac */ /* 0x000e620008000a00 */
[----:B0-----:R-:W-:-:S06]  /*0090*/  IMAD.WIDE.U32 R2, R11, 0x4, R2 ;  /* 0x000000040b027825 */ /* 0x001fcc00078e0002 */
[----:B-1----:R-:W2:Y:S01]  /*00a0*/  LDG.E R3, desc[UR4][R2.64] ;  /* 0x0000000402037981 */ /* 0x002ea2000c1e1900 */
[----:B------:R-:W-:-:S03]  /*00b0*/  LOP3.LUT P0, RZ, R11, 0x1f, RZ, 0xc0, !PT ;  /* 0x0000001f0bff7812 */ /* 0x000fc6000780c0ff */
[----:B--2---:R-:W0:Y:S02]  /*00c0*/  SHFL.DOWN PT, R4, R3, 0x10, 0x1f ;  /* 0x0a001f0003047f89 */ /* 0x004e2400000e0000 */
[----:B0-----:R-:W-:-:S05]  /*00d0*/  IMAD.IADD R5, R3, 0x1, R4 ;  /* 0x0000000103057824 */ /* 0x001fca00078e0204 */
[----:B------:R-:W0:Y:S02]  /*00e0*/  SHFL.DOWN PT, R4, R5, 0x8, 0x1f ;  /* 0x09001f0005047f89 */ /* 0x000e2400000e0000 */
[----:B0-----:R-:W-:-:S05]  /*00f0*/  IADD3 R7, PT, PT, R5, R4, RZ ;  /* 0x0000000405077210 */ /* 0x001fca0007ffe0ff */
[----:B------:R-:W0:Y:S02]  /*0100*/  SHFL.DOWN PT, R4, R7, 0x4, 0x1f ;  /* 0x08801f0007047f89 */ /* 0x000e2400000e0000 */
[----:B0-----:R-:W-:-:S05]  /*0110*/  IMAD.IADD R9, R7, 0x1, R4 ;  /* 0x0000000107097824 */ /* 0x001fca00078e0204 */
[----:B------:R-:W0:Y:S02]  /*0120*/  SHFL.DOWN PT, R4, R9, 0x2, 0x1f ;  /* 0x08401f0009047f89 */ /* 0x000e2400000e0000 */
[----:B0-----:R-:W-:-:S05]  /*0130*/  IADD3 R11, PT, PT, R9, R4, RZ ;  /* 0x00000004090b7210 */ /* 0x001fca0007ffe0ff */
[----:B------:R0:W1:Y:S01]  /*0140*/  SHFL.DOWN PT, R4, R11, 0x1, 0x1f ;  /* 0x08201f000b047f89 */ /* 0x00006200000e0000 */
[----:B------:R-:W-:Y:S05]  /*0150*/  @P0 EXIT ;  /* 0x000000000000094d */ /* 0x000fea0003800000 */
[----:B------:R-:W2:Y:S01]  /*0160*/  S2R R5, SR_CTAID.X ;  /* 0x0000000000057919 */ /* 0x000ea20000002500 */
[----:B------:R-:W2:Y:S01]  /*0170*/  LDC.64 R2, c[0x0][0x388] ;  /* 0x0000e200ff027b82 */ /* 0x000ea20000000a00 */
[----:B01----:R-:W-:Y:S02]  /*0180*/  IMAD.IADD R11, R11, 0x1, R4 ;  /* 0x000000010b0b7824 */ /* 0x003fe400078e0204 */
[----:B--2---:R-:W-:-:S05]  /*0190*/  IMAD.WIDE.U32 R2, R5, 0x4, R2 ;  /* 0x0000000405027825 */ /* 0x004fca00078e0002 */
[----:B------:R-:W-:Y:S01]  /*01a0*/  STG.E desc[UR4][R2.64], R11 ;  /* 0x0000000b02007986 */ /* 0x000fe2000c101904 */
[----:B------:R-:W-:Y:S05]  /*01b0*/  EXIT ;  /* 0x000000000000794d */ /* 0x000fea0003800000 */
.L_x_0:
[----:B------:R-:W-:-:S00]  /*01c0*/  BRA `(.L_x_0) ;  /* 0xfffffffc00fc7947 */ /* 0x000fc0000383ffff */
[----:B------:R-:W-:-:S00]  /*01d0*/  NOP ;  /* 0x0000000000007918 */ /* 0x000fc00000000000 */
        /* <DEDUP_REMOVED lines=10> */
.L_x_1:


//--------------------- .nv.shared.reserved.0     --------------------------
	.section	.nv.shared.reserved.0,"aw",@nobits
	.weak		__nv_reservedSMEM_offset_0_alias
	.size		__nv_reservedSMEM_offset_0_alias, 0, 64
	.other		__nv_reservedSMEM_offset_0_alias,@"STO_CUDA_RESERVED_SHARED STV_DEFAULT"
__nv_reservedSMEM_offset_0_alias:
	.zero		0
	.zero		64


//--------------------- .nv.constant0._Z22basic_reduction_ballotPiS_i --------------------------
	.section	.nv.constant0._Z22basic_reduction_ballotPiS_i,"a",@progbits
	.sectionflags	@""
	.align	4
.nv.constant0._Z22basic_reduction_ballotPiS_i:
	.zero		916


//--------------------- SYMBOLS --------------------------

	.type		.nv.reservedSmem.offset0,@object
	.size		.nv.reservedSmem.offset0,0x4
